	.headerflags	@"EF_CUDA_TEXMODE_UNIFIED EF_CUDA_64BIT_ADDRESS EF_CUDA_ACCELERATORS EF_CUDA_SM90 EF_CUDA_VIRTUAL_SM(EF_CUDA_SM90)"
	.elftype	@"ET_EXEC"


//--------------------- .nv.info                  --------------------------
	.section	.nv.info,"",@"SHT_CUDA_INFO"
	.align	4


	//----- nvinfo : EIATTR_REGCOUNT
	.align		4
        /*0000*/ 	.byte	0x04, 0x2f
        /*0002*/ 	.short	(.L_1 - .L_0)
	.align		4
.L_0:
        /*0004*/ 	.word	index@(triton_poi_fused_max_pool2d_with_indices_1)
        /*0008*/ 	.word	0x00000030


	//----- nvinfo : EIATTR_MIN_STACK_SIZE
	.align		4
.L_1:
        /*000c*/ 	.byte	0x04, 0x12
        /*000e*/ 	.short	(.L_3 - .L_2)
	.align		4
.L_2:
        /*0010*/ 	.word	index@(triton_poi_fused_max_pool2d_with_indices_1)
        /*0014*/ 	.word	0x00000000


	//----- nvinfo : EIATTR_FRAME_SIZE
	.align		4
.L_3:
        /*0018*/ 	.byte	0x04, 0x11
        /*001a*/ 	.short	(.L_5 - .L_4)
	.align		4
.L_4:
        /*001c*/ 	.word	index@(triton_poi_fused_max_pool2d_with_indices_1)
        /*0020*/ 	.word	0x00000000


	//----- nvinfo : EIATTR_MIN_STACK_SIZE
	.align		4
.L_5:
        /*0024*/ 	.byte	0x04, 0x12
        /*0026*/ 	.short	(.L_7 - .L_6)
	.align		4
.L_6:
        /*0028*/ 	.word	index@(triton_poi_fused_max_pool2d_with_indices_1)
        /*002c*/ 	.word	0x00000000
.L_7:


//--------------------- .nv.info.triton_poi_fused_max_pool2d_with_indices_1 --------------------------
	.section	.nv.info.triton_poi_fused_max_pool2d_with_indices_1,"",@"SHT_CUDA_INFO"
	.sectionflags	@""
	.align	4


	//----- nvinfo : EIATTR_CUDA_API_VERSION
	.align		4
        /*0000*/ 	.byte	0x04, 0x37
        /*0002*/ 	.short	(.L_9 - .L_8)
.L_8:
        /*0004*/ 	.word	0x0000007c


	//----- nvinfo : EIATTR_KPARAM_INFO
	.align		4
.L_9:
        /*0008*/ 	.byte	0x04, 0x17
        /*000a*/ 	.short	(.L_11 - .L_10)
.L_10:
        /*000c*/ 	.word	0x00000000
        /*0010*/ 	.short	0x0003
        /*0012*/ 	.short	0x0018
        /*0014*/ 	.byte	0x00, 0xf0, 0x11, 0x00


	//----- nvinfo : EIATTR_KPARAM_INFO
	.align		4
.L_11:
        /*0018*/ 	.byte	0x04, 0x17
        /*001a*/ 	.short	(.L_13 - .L_12)
.L_12:
        /*001c*/ 	.word	0x00000000
        /*0020*/ 	.short	0x0002
        /*0022*/ 	.short	0x0010
        /*0024*/ 	.byte	0x00, 0xf4, 0x21, 0x00


	//----- nvinfo : EIATTR_KPARAM_INFO
	.align		4
.L_13:
        /*0028*/ 	.byte	0x04, 0x17
        /*002a*/ 	.short	(.L_15 - .L_14)
.L_14:
        /*002c*/ 	.word	0x00000000
        /*0030*/ 	.short	0x0001
        /*0032*/ 	.short	0x0008
        /*0034*/ 	.byte	0x00, 0xf4, 0x21, 0x00


	//----- nvinfo : EIATTR_KPARAM_INFO
	.align		4
.L_15:
        /*0038*/ 	.byte	0x04, 0x17
        /*003a*/ 	.short	(.L_17 - .L_16)
.L_16:
        /*003c*/ 	.word	0x00000000
        /*0040*/ 	.short	0x0000
        /*0042*/ 	.short	0x0000
        /*0044*/ 	.byte	0x00, 0xf4, 0x21, 0x00


	//----- nvinfo : EIATTR_SPARSE_MMA_MASK
	.align		4
.L_17:
        /*0048*/ 	.byte	0x03, 0x50
        /*004a*/ 	.short	0x0000


	//----- nvinfo : EIATTR_MAXREG_COUNT
	.align		4
        /*004c*/ 	.byte	0x03, 0x1b
        /*004e*/ 	.short	0x00ff


	//----- nvinfo : EIATTR_EXIT_INSTR_OFFSETS
	.align		4
        /*0050*/ 	.byte	0x04, 0x1c
        /*0052*/ 	.short	(.L_19 - .L_18)


	//   ....[0]....
.L_18:
        /*0054*/ 	.word	0x00001420


	//----- nvinfo : EIATTR_REQNTID
	.align		4
.L_19:
        /*0058*/ 	.byte	0x04, 0x10
        /*005a*/ 	.short	(.L_21 - .L_20)
.L_20:
        /*005c*/ 	.word	0x00000080
        /*0060*/ 	.word	0x00000001
        /*0064*/ 	.word	0x00000001


	//----- nvinfo : EIATTR_CBANK_PARAM_SIZE
	.align		4
.L_21:
        /*0068*/ 	.byte	0x03, 0x19
        /*006a*/ 	.short	0x001c


	//----- nvinfo : EIATTR_PARAM_CBANK
	.align		4
        /*006c*/ 	.byte	0x04, 0x0a
        /*006e*/ 	.short	(.L_23 - .L_22)
	.align		4
.L_22:
        /*0070*/ 	.word	index@(.nv.constant0.triton_poi_fused_max_pool2d_with_indices_1)
        /*0074*/ 	.short	0x0210
        /*0076*/ 	.short	0x001c


	//----- nvinfo : EIATTR_SW_WAR
	.align		4
.L_23:
        /*0078*/ 	.byte	0x04, 0x36
        /*007a*/ 	.short	(.L_25 - .L_24)
.L_24:
        /*007c*/ 	.word	0x00000008
.L_25:


//--------------------- .nv.callgraph             --------------------------
	.section	.nv.callgraph,"",@"SHT_CUDA_CALLGRAPH"
	.align	4
	.sectionentsize	8
	.align		4
        /*0000*/ 	.word	0x00000000
	.align		4
        /*0004*/ 	.word	0xffffffff
	.align		4
        /*0008*/ 	.word	0x00000000
	.align		4
        /*000c*/ 	.word	0xfffffffe
	.align		4
        /*0010*/ 	.word	0x00000000
	.align		4
        /*0014*/ 	.word	0xfffffffd
	.align		4
        /*0018*/ 	.word	0x00000000
	.align		4
        /*001c*/ 	.word	0xfffffffc


//--------------------- .text.triton_poi_fused_max_pool2d_with_indices_1 --------------------------
	.section	.text.triton_poi_fused_max_pool2d_with_indices_1,"ax",@progbits
	.sectionflags	@"SHF_BARRIERS=1"
	.align	128
        .global         triton_poi_fused_max_pool2d_with_indices_1
        .type           triton_poi_fused_max_pool2d_with_indices_1,@function
        .size           triton_poi_fused_max_pool2d_with_indices_1,(.L_x_1 - triton_poi_fused_max_pool2d_with_indices_1)
        .other          triton_poi_fused_max_pool2d_with_indices_1,@"STO_CUDA_ENTRY STV_DEFAULT"
triton_poi_fused_max_pool2d_with_indices_1:
.text.triton_poi_fused_max_pool2d_with_indices_1:
[----:B------:R-:W-:Y:S01]  /*0000*/  LDC R1, c[0x0][0x28] ;  /* 0x00000a00ff017b82 */ /* 0x000fe20000000800 */
[----:B------:R-:W1:Y:S07]  /*0010*/  S2R R3, SR_TID.X ;  /* 0x0000000000037919 */ /* 0x000e6e0000002100 */
[----:B------:R-:W2:Y:S01]  /*0020*/  LDC.64 R26, c[0x0][0x210] ;  /* 0x00008400ff1a7b82 */ /* 0x000ea20000000a00 */
[----:B------:R-:W-:Y:S01]  /*0030*/  ULDC.64 UR6, c[0x0][0x208] ;  /* 0x0000820000067ab9 */ /* 0x000fe20000000a00 */
[----:B------:R-:W3:Y:S06]  /*0040*/  S2R R2, SR_CTAID.X ;  /* 0x0000000000027919 */ /* 0x000eec0000002500 */
[----:B------:R-:W4:Y:S01]  /*0050*/  S2UR UR5, SR_CgaCtaId ;  /* 0x00000000000579c3 */ /* 0x000f220000008800 */
[----:B------:R-:W-:Y:S01]  /*0060*/  UMOV UR4, 0x400 ;  /* 0x0000040000047882 */ /* 0x000fe20000000000 */
[----:B------:R-:W-:Y:S01]  /*0070*/  ULDC.64 UR8, c[0x0][0x220] ;  /* 0x0000880000087ab9 */ /* 0x000fe20000000a00 */
[----:B-1----:R-:W-:-:S02]  /*0080*/  IMAD.SHL.U32 R39, R3, 0x8, RZ ;  /* 0x0000000803277824 */ /* 0x002fc400078e00ff */
[----:B---3--:R-:W-:-:S03]  /*0090*/  IMAD.SHL.U32 R0, R2, 0x400, RZ ;  /* 0x0000040002007824 */ /* 0x008fc600078e00ff */
[----:B------:R-:W-:Y:S02]  /*00a0*/  LOP3.LUT R39, R39, 0x3f8, RZ, 0xc0, !PT ;  /* 0x000003f827277812 */ /* 0x000fe400078ec0ff */
[----:B------:R-:W-:Y:S02]  /*00b0*/  SHF.R.S32.HI R34, RZ, 0x15, R2 ;  /* 0x00000015ff227819 */ /* 0x000fe40000011402 */
[----:B------:R-:W-:Y:S02]  /*00c0*/  LOP3.LUT R2, R0, R39, RZ, 0xfc, !PT ;  /* 0x0000002700027212 */ /* 0x000fe400078efcff */
[----:B------:R-:W-:Y:S02]  /*00d0*/  SGXT R34, R34, 0x1 ;  /* 0x000000012222781a */ /* 0x000fe40000000200 */
[----:B------:R-:W-:Y:S02]  /*00e0*/  SHF.R.S32.HI R5, RZ, 0x1f, R2 ;  /* 0x0000001fff057819 */ /* 0x000fe40000011402 */
[----:B------:R-:W-:-:S02]  /*00f0*/  LOP3.LUT R7, R0, 0x2, R39, 0xfe, !PT ;  /* 0x0000000200077812 */ /* 0x000fc400078efe27 */
[----:B------:R-:W-:Y:S02]  /*0100*/  LEA.HI R4, R5, R2, RZ, 0x8 ;  /* 0x0000000205047211 */ /* 0x000fe400078f40ff */
[----:B------:R-:W-:Y:S02]  /*0110*/  LOP3.LUT R9, R0, 0x3, R39, 0xfe, !PT ;  /* 0x0000000300097812 */ /* 0x000fe400078efe27 */
[----:B------:R-:W-:Y:S01]  /*0120*/  LEA.HI R6, R34, R7, RZ, 0x8 ;  /* 0x0000000722067211 */ /* 0x000fe200078f40ff */
[----:B------:R-:W-:Y:S01]  /*0130*/  IMAD.SHL.U32 R37, R4, 0x4, RZ ;  /* 0x0000000404257824 */ /* 0x000fe200078e00ff */
[----:B------:R-:W-:Y:S02]  /*0140*/  LEA.HI R8, R34, R9, RZ, 0x8 ;  /* 0x0000000922087211 */ /* 0x000fe400078f40ff */
[----:B------:R-:W-:Y:S02]  /*0150*/  LOP3.LUT R6, R6, 0x7fffff00, RZ, 0xc0, !PT ;  /* 0x7fffff0006067812 */ /* 0x000fe400078ec0ff */
[----:B------:R-:W-:-:S02]  /*0160*/  LOP3.LUT R5, R0, 0x1, R39, 0xfe, !PT ;  /* 0x0000000100057812 */ /* 0x000fc400078efe27 */
[----:B------:R-:W-:Y:S01]  /*0170*/  LOP3.LUT R8, R8, 0x7fffff00, RZ, 0xc0, !PT ;  /* 0x7fffff0008087812 */ /* 0x000fe200078ec0ff */
[----:B------:R-:W-:Y:S01]  /*0180*/  IMAD.IADD R14, R7, 0x1, -R6 ;  /* 0x00000001070e7824 */ /* 0x000fe200078e0a06 */
[----:B------:R-:W-:Y:S02]  /*0190*/  LOP3.LUT R37, R37, 0xfffffc00, RZ, 0xc0, !PT ;  /* 0xfffffc0025257812 */ /* 0x000fe400078ec0ff */
[----:B------:R-:W-:Y:S01]  /*01a0*/  LEA.HI R6, R34, R5, RZ, 0x8 ;  /* 0x0000000522067211 */ /* 0x000fe200078f40ff */
[----:B------:R-:W-:Y:S02]  /*01b0*/  IMAD.IADD R18, R9, 0x1, -R8 ;  /* 0x0000000109127824 */ /* 0x000fe400078e0a08 */
[--C-:B------:R-:W-:Y:S01]  /*01c0*/  IMAD R9, R14, 0x2, R37.reuse ;  /* 0x000000020e097824 */ /* 0x100fe200078e0225 */
[----:B------:R-:W-:Y:S01]  /*01d0*/  LOP3.LUT R6, R6, 0x7fffff00, RZ, 0xc0, !PT ;  /* 0x7fffff0006067812 */ /* 0x000fe200078ec0ff */
[----:B------:R-:W-:Y:S02]  /*01e0*/  IMAD R21, R18, 0x2, R37 ;  /* 0x0000000212157824 */ /* 0x000fe400078e0225 */
[----:B--2---:R-:W-:-:S04]  /*01f0*/  IMAD.WIDE R8, R9, 0x4, R26 ;  /* 0x0000000409087825 */ /* 0x004fc800078e021a */
[----:B------:R-:W-:Y:S01]  /*0200*/  IMAD.IADD R38, R5, 0x1, -R6 ;  /* 0x0000000105267824 */ /* 0x000fe200078e0a06 */
[----:B------:R-:W2:Y:S01]  /*0210*/  LDG.E.EL R7, desc[UR6][R8.64] ;  /* 0x0000000608077981 */ /* 0x000ea2000c2e1900 */
[----:B------:R-:W-:-:S03]  /*0220*/  IMAD.WIDE R20, R21, 0x4, R26 ;  /* 0x0000000415147825 */ /* 0x000fc600078e021a */
[----:B------:R-:W2:Y:S01]  /*0230*/  LDG.E.EL R6, desc[UR6][R8.64+0x4] ;  /* 0x0000040608067981 */ /* 0x000ea2000c2e1900 */
[----:B------:R-:W-:Y:S01]  /*0240*/  IMAD R11, R38, 0x2, R37 ;  /* 0x00000002260b7824 */ /* 0x000fe200078e0225 */
[----:B------:R-:W-:Y:S02]  /*0250*/  LOP3.LUT R17, R37, 0x200, RZ, 0xfc, !PT ;  /* 0x0000020025117812 */ /* 0x000fe400078efcff */
[----:B------:R-:W3:Y:S01]  /*0260*/  LDG.E.EL R19, desc[UR6][R20.64] ;  /* 0x0000000614137981 */ /* 0x000ee2000c2e1900 */
[----:B------:R-:W-:-:S03]  /*0270*/  IMAD.WIDE R10, R11, 0x4, R26 ;  /* 0x000000040b0a7825 */ /* 0x000fc600078e021a */
[----:B------:R-:W3:Y:S01]  /*0280*/  LDG.E.EL R30, desc[UR6][R20.64+0x4] ;  /* 0x00000406141e7981 */ /* 0x000ee2000c2e1900 */
[----:B------:R-:W-:-:S03]  /*0290*/  IMAD R23, R14, 0x2, R17 ;  /* 0x000000020e177824 */ /* 0x000fc600078e0211 */
[----:B------:R-:W5:Y:S01]  /*02a0*/  LDG.E.EL R15, desc[UR6][R10.64] ;  /* 0x000000060a0f7981 */ /* 0x000f62000c2e1900 */
[----:B------:R-:W-:-:S03]  /*02b0*/  IMAD.WIDE R22, R23, 0x4, R26 ;  /* 0x0000000417167825 */ /* 0x000fc600078e021a */
[----:B------:R-:W5:Y:S01]  /*02c0*/  LDG.E.EL R29, desc[UR6][R10.64+0x4] ;  /* 0x000004060a1d7981 */ /* 0x000f62000c2e1900 */
[--C-:B------:R-:W-:Y:S02]  /*02d0*/  IMAD R25, R18, 0x2, R17.reuse ;  /* 0x0000000212197824 */ /* 0x100fe400078e0211 */
[----:B------:R-:W-:Y:S01]  /*02e0*/  IMAD R45, R38, 0x2, R17 ;  /* 0x00000002262d7824 */ /* 0x000fe200078e0211 */
[----:B------:R-:W4:Y:S01]  /*02f0*/  LDG.E.EL R13, desc[UR6][R22.64] ;  /* 0x00000006160d7981 */ /* 0x000f22000c2e1900 */
[----:B------:R-:W-:Y:S01]  /*0300*/  IMAD.WIDE R24, R25, 0x4, R26 ;  /* 0x0000000419187825 */ /* 0x000fe200078e021a */
[----:B------:R-:W-:-:S03]  /*0310*/  LOP3.LUT R5, R4, 0x7fffff00, RZ, 0xc0, !PT ;  /* 0x7fffff0004057812 */ /* 0x000fc600078ec0ff */
[----:B------:R-:W-:Y:S01]  /*0320*/  IMAD.WIDE R44, R45, 0x4, R26 ;  /* 0x000000042d2c7825 */ /* 0x000fe200078e021a */
[----:B------:R-:W4:Y:S03]  /*0330*/  LDG.E.EL R8, desc[UR6][R24.64] ;  /* 0x0000000618087981 */ /* 0x000f26000c2e1900 */
[----:B------:R-:W-:Y:S02]  /*0340*/  IMAD.IADD R12, R2, 0x1, -R5 ;  /* 0x00000001020c7824 */ /* 0x000fe400078e0a05 */
[----:B------:R-:W4:Y:S02]  /*0350*/  LDG.E.EL R44, desc[UR6][R44.64] ;  /* 0x000000062c2c7981 */ /* 0x000f24000c2e1900 */
[----:B------:R-:W-:-:S04]  /*0360*/  IMAD R5, R12, 0x2, R37 ;  /* 0x000000020c057824 */ /* 0x000fc800078e0225 */
[----:B------:R-:W-:-:S05]  /*0370*/  IMAD.WIDE R4, R5, 0x4, R26 ;  /* 0x0000000405047825 */ /* 0x000fca00078e021a */
[----:B------:R-:W4:Y:S04]  /*0380*/  LDG.E.EL R9, desc[UR6][R4.64] ;  /* 0x0000000604097981 */ /* 0x000f28000c2e1900 */
[----:B------:R1:W4:Y:S02]  /*0390*/  LDG.E.EL R28, desc[UR6][R4.64+0x4] ;  /* 0x00000406041c7981 */ /* 0x000324000c2e1900 */
[----:B01----:R-:W-:-:S04]  /*03a0*/  IMAD R5, R12, 0x2, R17 ;  /* 0x000000020c057824 */ /* 0x003fc800078e0211 */
[----:B------:R-:W-:-:S05]  /*03b0*/  IMAD.WIDE R4, R5, 0x4, R26 ;  /* 0x0000000405047825 */ /* 0x000fca00078e021a */
[----:B------:R0:W4:Y:S02]  /*03c0*/  LDG.E.EL R31, desc[UR6][R4.64] ;  /* 0x00000006041f7981 */ /* 0x000124000c2e1900 */
[----:B0-----:R-:W-:Y:S02]  /*03d0*/  LOP3.LUT R5, R37, 0x200, RZ, 0xfc, !PT ;  /* 0x0000020025057812 */ /* 0x001fe400078efcff */
[C---:B--2---:R-:W-:Y:S02]  /*03e0*/  FSETP.GT.AND P3, PT, R6.reuse, R7, PT ;  /* 0x000000070600720b */ /* 0x044fe40003f64000 */
[----:B------:R-:W-:Y:S02]  /*03f0*/  FSETP.NAN.AND P0, PT, R6, R6, PT ;  /* 0x000000060600720b */ /* 0x000fe40003f08000 */
[----:B---3--:R-:W-:Y:S02]  /*0400*/  FSETP.GT.AND P2, PT, R30, R19, PT ;  /* 0x000000131e00720b */ /* 0x008fe40003f44000 */
[----:B------:R-:W-:-:S07]  /*0410*/  P2R R16, PR, RZ, 0x8 ;  /* 0x00000008ff107803 */ /* 0x000fce0000000000 */
[----:B------:R-:W-:Y:S02]  /*0420*/  @!P3 SEL R6, R6, R7, P0 ;  /* 0x000000070606b207 */ /* 0x000fe40000000000 */
[C---:B-----5:R-:W-:Y:S02]  /*0430*/  FSETP.GT.AND P1, PT, R29.reuse, R15, PT ;  /* 0x0000000f1d00720b */ /* 0x060fe40003f24000 */
[----:B------:R-:W-:Y:S02]  /*0440*/  FSETP.NAN.AND P0, PT, R30, R30, PT ;  /* 0x0000001e1e00720b */ /* 0x000fe40003f08000 */
[----:B----4-:R-:W-:Y:S02]  /*0450*/  FSETP.GEU.AND P3, PT, R6, R13, PT ;  /* 0x0000000d0600720b */ /* 0x010fe40003f6e000 */
[----:B------:R-:W-:Y:S02]  /*0460*/  @!P2 SEL R30, R30, R19, P0 ;  /* 0x000000131e1ea207 */ /* 0x000fe40000000000 */
[----:B------:R-:W-:-:S02]  /*0470*/  FSETP.NAN.AND P0, PT, R29, R29, PT ;  /* 0x0000001d1d00720b */ /* 0x000fc40003f08000 */
[----:B------:R-:W-:Y:S02]  /*0480*/  P2R R25, PR, RZ, 0x4 ;  /* 0x00000004ff197803 */ /* 0x000fe40000000000 */
[----:B------:R-:W-:Y:S02]  /*0490*/  FSETP.GEU.AND P2, PT, R30, R8, PT ;  /* 0x000000081e00720b */ /* 0x000fe40003f4e000 */
[----:B------:R-:W-:Y:S02]  /*04a0*/  @!P1 SEL R29, R29, R15, P0 ;  /* 0x0000000f1d1d9207 */ /* 0x000fe40000000000 */
[----:B------:R-:W-:Y:S02]  /*04b0*/  P2R R24, PR, RZ, 0x2 ;  /* 0x00000002ff187803 */ /* 0x000fe40000000000 */
[----:B------:R-:W-:Y:S02]  /*04c0*/  FSETP.NAN.AND P0, PT, R13, R13, PT ;  /* 0x0000000d0d00720b */ /* 0x000fe40003f08000 */
[----:B------:R-:W-:-:S02]  /*04d0*/  FSETP.GEU.AND P1, PT, R29, R44, PT ;  /* 0x0000002c1d00720b */ /* 0x000fc40003f2e000 */
[----:B------:R-:W-:Y:S02]  /*04e0*/  @P3 SEL R13, R13, R6, P0 ;  /* 0x000000060d0d3207 */ /* 0x000fe40000000000 */
[----:B------:R-:W-:-:S04]  /*04f0*/  FSETP.NAN.AND P0, PT, R8, R8, PT ;  /* 0x000000080800720b */ /* 0x000fc80003f08000 */
[----:B------:R-:W-:Y:S02]  /*0500*/  @P2 SEL R8, R8, R30, P0 ;  /* 0x0000001e08082207 */ /* 0x000fe40000000000 */
[C---:B------:R-:W-:Y:S02]  /*0510*/  FSETP.NAN.AND P0, PT, R44.reuse, R44, PT ;  /* 0x0000002c2c00720b */ /* 0x040fe40003f08000 */
[----:B------:R-:W-:Y:S02]  /*0520*/  P2R R10, PR, RZ, 0x2 ;  /* 0x00000002ff0a7803 */ /* 0x000fe40000000000 */
[----:B------:R-:W-:Y:S02]  /*0530*/  @P1 SEL R44, R44, R29, P0 ;  /* 0x0000001d2c2c1207 */ /* 0x000fe40000000000 */
[----:B------:R-:W-:Y:S02]  /*0540*/  FSETP.GT.AND P1, PT, R28, R9, PT ;  /* 0x000000091c00720b */ /* 0x000fe40003f24000 */
[----:B------:R-:W-:-:S02]  /*0550*/  LOP3.LUT R7, R0, 0x4, R39, 0xfe, !PT ;  /* 0x0000000400077812 */ /* 0x000fc400078efe27 */
[----:B------:R-:W-:Y:S02]  /*0560*/  FSETP.NAN.AND P0, PT, R28, R28, PT ;  /* 0x0000001c1c00720b */ /* 0x000fe40003f08000 */
[----:B------:R-:W-:-:S04]  /*0570*/  LEA.HI R6, R34, R7, RZ, 0x8 ;  /* 0x0000000722067211 */ /* 0x000fc800078f40ff */
[----:B------:R-:W-:-:S03]  /*0580*/  LOP3.LUT R6, R6, 0x7fffff00, RZ, 0xc0, !PT ;  /* 0x7fffff0006067812 */ /* 0x000fc600078ec0ff */
[----:B------:R-:W-:Y:S02]  /*0590*/  @!P1 SEL R28, R28, R9, P0 ;  /* 0x000000091c1c9207 */ /* 0x000fe40000000000 */
[----:B------:R-:W-:Y:S01]  /*05a0*/  P2R R23, PR, RZ, 0x2 ;  /* 0x00000002ff177803 */ /* 0x000fe20000000000 */
[----:B------:R-:W-:Y:S01]  /*05b0*/  IMAD.IADD R30, R7, 0x1, -R6 ;  /* 0x00000001071e7824 */ /* 0x000fe200078e0a06 */
[----:B------:R-:W-:-:S03]  /*05c0*/  FSETP.GEU.AND P1, PT, R28, R31, PT ;  /* 0x0000001f1c00720b */ /* 0x000fc60003f2e000 */
[----:B------:R-:W-:Y:S01]  /*05d0*/  IMAD R7, R30, 0x2, R37 ;  /* 0x000000021e077824 */ /* 0x000fe200078e0225 */
[----:B------:R-:W-:-:S03]  /*05e0*/  FSETP.NAN.AND P0, PT, R31, R31, PT ;  /* 0x0000001f1f00720b */ /* 0x000fc60003f08000 */
[----:B------:R-:W-:-:S05]  /*05f0*/  IMAD.WIDE R6, R7, 0x4, R26 ;  /* 0x0000000407067825 */ /* 0x000fca00078e021a */
[----:B------:R-:W2:Y:S01]  /*0600*/  LDG.E.EL R9, desc[UR6][R6.64] ;  /* 0x0000000606097981 */ /* 0x000ea2000c2e1900 */
[----:B------:R-:W-:-:S03]  /*0610*/  @P1 SEL R31, R31, R28, P0 ;  /* 0x0000001c1f1f1207 */ /* 0x000fc60000000000 */
[----:B------:R0:W2:Y:S01]  /*0620*/  LDG.E.EL R28, desc[UR6][R6.64+0x4] ;  /* 0x00000406061c7981 */ /* 0x0000a2000c2e1900 */
[----:B------:R-:W-:-:S04]  /*0630*/  IMAD R5, R30, 0x2, R5 ;  /* 0x000000021e057824 */ /* 0x000fc800078e0205 */
[----:B------:R-:W-:-:S05]  /*0640*/  IMAD.WIDE R4, R5, 0x4, R26 ;  /* 0x0000000405047825 */ /* 0x000fca00078e021a */
[----:B------:R-:W3:Y:S01]  /*0650*/  LDG.E.EL R29, desc[UR6][R4.64] ;  /* 0x00000006041d7981 */ /* 0x000ee2000c2e1900 */
[----:B------:R-:W-:Y:S02]  /*0660*/  P2R R32, PR, RZ, 0x2 ;  /* 0x00000002ff207803 */ /* 0x000fe40000000000 */
[----:B0-----:R-:W-:-:S04]  /*0670*/  LOP3.LUT R7, R0, 0x5, R39, 0xfe, !PT ;  /* 0x0000000500077812 */ /* 0x001fc800078efe27 */
[----:B------:R-:W-:-:S04]  /*0680*/  LEA.HI R6, R34, R7, RZ, 0x8 ;  /* 0x0000000722067211 */ /* 0x000fc800078f40ff */
[----:B------:R-:W-:Y:S02]  /*0690*/  LOP3.LUT R6, R6, 0x7fffff00, RZ, 0xc0, !PT ;  /* 0x7fffff0006067812 */ /* 0x000fe400078ec0ff */
[C---:B--2---:R-:W-:Y:S02]  /*06a0*/  FSETP.GT.AND P1, PT, R28.reuse, R9, PT ;  /* 0x000000091c00720b */ /* 0x044fe40003f24000 */
[----:B------:R-:W-:Y:S02]  /*06b0*/  FSETP.NAN.AND P0, PT, R28, R28, PT ;  /* 0x0000001c1c00720b */ /* 0x000fe40003f08000 */
[----:B------:R-:W-:-:S09]  /*06c0*/  P2R R22, PR, RZ, 0x2 ;  /* 0x00000002ff167803 */ /* 0x000fd20000000000 */
[----:B------:R-:W-:-:S04]  /*06d0*/  @!P1 SEL R28, R28, R9, P0 ;  /* 0x000000091c1c9207 */ /* 0x000fc80000000000 */
[-C--:B---3--:R-:W-:Y:S02]  /*06e0*/  FSETP.GEU.AND P1, PT, R28, R29.reuse, PT ;  /* 0x0000001d1c00720b */ /* 0x088fe40003f2e000 */
[----:B------:R-:W-:-:S11]  /*06f0*/  FSETP.NAN.AND P0, PT, R29, R29, PT ;  /* 0x0000001d1d00720b */ /* 0x000fd60003f08000 */
[----:B------:R-:W-:Y:S01]  /*0700*/  @P1 SEL R29, R29, R28, P0 ;  /* 0x0000001c1d1d1207 */ /* 0x000fe20000000000 */
[----:B------:R-:W-:-:S04]  /*0710*/  IMAD.IADD R28, R7, 0x1, -R6 ;  /* 0x00000001071c7824 */ /* 0x000fc800078e0a06 */
[----:B------:R-:W-:-:S04]  /*0720*/  IMAD R7, R28, 0x2, R37 ;  /* 0x000000021c077824 */ /* 0x000fc800078e0225 */
[----:B------:R-:W-:-:S05]  /*0730*/  IMAD.WIDE R6, R7, 0x4, R26 ;  /* 0x0000000407067825 */ /* 0x000fca00078e021a */
[----:B------:R-:W2:Y:S04]  /*0740*/  LDG.E.EL R9, desc[UR6][R6.64] ;  /* 0x0000000606097981 */ /* 0x000ea8000c2e1900 */
[----:B------:R0:W2:Y:S01]  /*0750*/  LDG.E.EL R15, desc[UR6][R6.64+0x4] ;  /* 0x00000406060f7981 */ /* 0x0000a2000c2e1900 */
[----:B------:R-:W-:-:S04]  /*0760*/  IMAD R5, R28, 0x2, R17 ;  /* 0x000000021c057824 */ /* 0x000fc800078e0211 */
[----:B------:R-:W-:-:S05]  /*0770*/  IMAD.WIDE R4, R5, 0x4, R26 ;  /* 0x0000000405047825 */ /* 0x000fca00078e021a */
[----:B------:R-:W3:Y:S01]  /*0780*/  LDG.E.EL R40, desc[UR6][R4.64] ;  /* 0x0000000604287981 */ /* 0x000ee2000c2e1900 */
[----:B------:R-:W-:Y:S02]  /*0790*/  P2R R36, PR, RZ, 0x2 ;  /* 0x00000002ff247803 */ /* 0x000fe40000000000 */
[----:B------:R-:W-:-:S05]  /*07a0*/  LOP3.LUT R33, R37, 0x201, RZ, 0xfc, !PT ;  /* 0x0000020125217812 */ /* 0x000fca00078efcff */
[----:B0-----:R-:W-:-:S04]  /*07b0*/  IMAD R7, R18, 0x2, R33 ;  /* 0x0000000212077824 */ /* 0x001fc800078e0221 */
[----:B------:R-:W-:Y:S01]  /*07c0*/  IMAD.WIDE R6, R7, 0x4, R26 ;  /* 0x0000000407067825 */ /* 0x000fe200078e021a */
[C---:B--2---:R-:W-:Y:S02]  /*07d0*/  FSETP.GT.AND P1, PT, R15.reuse, R9, PT ;  /* 0x000000090f00720b */ /* 0x044fe40003f24000 */
[----:B------:R-:W-:-:S11]  /*07e0*/  FSETP.NAN.AND P0, PT, R15, R15, PT ;  /* 0x0000000f0f00720b */ /* 0x000fd60003f08000 */
[----:B------:R-:W-:-:S04]  /*07f0*/  @!P1 SEL R15, R15, R9, P0 ;  /* 0x000000090f0f9207 */ /* 0x000fc80000000000 */
[-C--:B---3--:R-:W-:Y:S02]  /*0800*/  FSETP.GEU.AND P0, PT, R15, R40.reuse, PT ;  /* 0x000000280f00720b */ /* 0x088fe40003f0e000 */
[----:B------:R-:W-:Y:S02]  /*0810*/  P2R R21, PR, RZ, 0x2 ;  /* 0x00000002ff157803 */ /* 0x000fe40000000000 */
[----:B------:R-:W-:-:S09]  /*0820*/  FSETP.NAN.AND P1, PT, R40, R40, PT ;  /* 0x000000282800720b */ /* 0x000fd20003f28000 */
[----:B------:R-:W-:Y:S02]  /*0830*/  @P0 SEL R40, R40, R15, P1 ;  /* 0x0000000f28280207 */ /* 0x000fe40000800000 */
[----:B------:R-:W2:Y:S01]  /*0840*/  LDG.E.EL R15, desc[UR6][R6.64] ;  /* 0x00000006060f7981 */ /* 0x000ea2000c2e1900 */
[----:B------:R-:W-:Y:S01]  /*0850*/  P2R R11, PR, RZ, 0x4 ;  /* 0x00000004ff0b7803 */ /* 0x000fe20000000000 */
[----:B------:R-:W-:Y:S01]  /*0860*/  IMAD R9, R14, 0x2, R33 ;  /* 0x000000020e097824 */ /* 0x000fe200078e0221 */
[-C--:B--2---:R-:W-:Y:S02]  /*0870*/  FSETP.GEU.AND P2, PT, R8, R15.reuse, PT ;  /* 0x0000000f0800720b */ /* 0x084fe40003f4e000 */
[----:B------:R-:W-:-:S11]  /*0880*/  FSETP.NAN.AND P1, PT, R15, R15, PT ;  /* 0x0000000f0f00720b */ /* 0x000fd60003f28000 */
[----:B------:R-:W-:Y:S01]  /*0890*/  @P2 SEL R15, R15, R8, P1 ;  /* 0x000000080f0f2207 */ /* 0x000fe20000800000 */
[----:B------:R-:W-:-:S05]  /*08a0*/  IMAD.WIDE R8, R9, 0x4, R26 ;  /* 0x0000000409087825 */ /* 0x000fca00078e021a */
[----:B------:R-:W2:Y:S01]  /*08b0*/  LDG.E.EL R14, desc[UR6][R8.64] ;  /* 0x00000006080e7981 */ /* 0x000ea2000c2e1900 */
[----:B------:R-:W-:-:S04]  /*08c0*/  LOP3.LUT R5, R0, 0x6, R39, 0xfe, !PT ;  /* 0x0000000600057812 */ /* 0x000fc800078efe27 */
[----:B------:R-:W-:-:S04]  /*08d0*/  LEA.HI R6, R34, R5, RZ, 0x8 ;  /* 0x0000000522067211 */ /* 0x000fc800078f40ff */
[----:B------:R-:W-:Y:S02]  /*08e0*/  LOP3.LUT R6, R6, 0x7fffff00, RZ, 0xc0, !PT ;  /* 0x7fffff0006067812 */ /* 0x000fe400078ec0ff */
[----:B------:R-:W-:-:S03]  /*08f0*/  P2R R4, PR, RZ, 0x1 ;  /* 0x00000001ff047803 */ /* 0x000fc60000000000 */
[----:B------:R-:W-:-:S04]  /*0900*/  IMAD.IADD R42, R5, 0x1, -R6 ;  /* 0x00000001052a7824 */ /* 0x000fc800078e0a06 */
[----:B------:R-:W-:-:S04]  /*0910*/  IMAD R7, R42, 0x2, R37 ;  /* 0x000000022a077824 */ /* 0x000fc800078e0225 */
[----:B------:R-:W-:-:S05]  /*0920*/  IMAD.WIDE R6, R7, 0x4, R26 ;  /* 0x0000000407067825 */ /* 0x000fca00078e021a */
[----:B------:R-:W3:Y:S01]  /*0930*/  LDG.E.EL R41, desc[UR6][R6.64+0x4] ;  /* 0x0000040606297981 */ /* 0x000ee2000c2e1900 */
[-C--:B--2---:R-:W-:Y:S02]  /*0940*/  FSETP.GEU.AND P0, PT, R13, R14.reuse, PT ;  /* 0x0000000e0d00720b */ /* 0x084fe40003f0e000 */
[----:B------:R-:W-:-:S11]  /*0950*/  FSETP.NAN.AND P1, PT, R14, R14, PT ;  /* 0x0000000e0e00720b */ /* 0x000fd60003f28000 */
[----:B------:R-:W-:Y:S02]  /*0960*/  @P0 SEL R14, R14, R13, P1 ;  /* 0x0000000d0e0e0207 */ /* 0x000fe40000800000 */
[----:B------:R-:W2:Y:S01]  /*0970*/  LDG.E.EL R13, desc[UR6][R6.64] ;  /* 0x00000006060d7981 */ /* 0x000ea2000c2e1900 */
[----:B------:R-:W-:Y:S01]  /*0980*/  P2R R19, PR, RZ, 0x1 ;  /* 0x00000001ff137803 */ /* 0x000fe20000000000 */
[----:B------:R-:W-:-:S04]  /*0990*/  IMAD R9, R38, 0x2, R33 ;  /* 0x0000000226097824 */ /* 0x000fc800078e0221 */
[----:B------:R-:W-:Y:S01]  /*09a0*/  IMAD.WIDE R8, R9, 0x4, R26 ;  /* 0x0000000409087825 */ /* 0x000fe200078e021a */
[C---:B---3--:R-:W-:Y:S02]  /*09b0*/  FSETP.NAN.AND P1, PT, R41.reuse, R41, PT ;  /* 0x000000292900720b */ /* 0x048fe40003f28000 */
[----:B--2---:R-:W-:-:S13]  /*09c0*/  FSETP.GT.AND P0, PT, R41, R13, PT ;  /* 0x0000000d2900720b */ /* 0x004fda0003f04000 */
[----:B------:R-:W-:Y:S02]  /*09d0*/  @!P0 SEL R41, R41, R13, P1 ;  /* 0x0000000d29298207 */ /* 0x000fe40000800000 */
[----:B------:R0:W2:Y:S01]  /*09e0*/  LDG.E.EL R13, desc[UR6][R8.64] ;  /* 0x00000006080d7981 */ /* 0x0000a2000c2e1900 */
[----:B------:R-:W-:-:S04]  /*09f0*/  LOP3.LUT R39, R0, 0x7, R39, 0xfe, !PT ;  /* 0x0000000700277812 */ /* 0x000fc800078efe27 */
[----:B------:R-:W-:-:S04]  /*0a00*/  LEA.HI R34, R34, R39, RZ, 0x8 ;  /* 0x0000002722227211 */ /* 0x000fc800078f40ff */
[----:B------:R-:W-:Y:S01]  /*0a10*/  LOP3.LUT R34, R34, 0x7fffff00, RZ, 0xc0, !PT ;  /* 0x7fffff0022227812 */ /* 0x000fe200078ec0ff */
[----:B------:R-:W-:Y:S01]  /*0a20*/  IMAD R35, R42, 0x2, R17 ;  /* 0x000000022a237824 */ /* 0x000fe200078e0211 */
[----:B------:R-:W-:-:S03]  /*0a30*/  P2R R5, PR, RZ, 0x1 ;  /* 0x00000001ff057803 */ /* 0x000fc60000000000 */
[----:B------:R-:W-:Y:S02]  /*0a40*/  IMAD.IADD R34, R39, 0x1, -R34 ;  /* 0x0000000127227824 */ /* 0x000fe400078e0a22 */
[----:B------:R-:W-:-:S04]  /*0a50*/  IMAD.WIDE R6, R35, 0x4, R26 ;  /* 0x0000000423067825 */ /* 0x000fc800078e021a */
[----:B0-----:R-:W-:Y:S01]  /*0a60*/  IMAD R9, R34, 0x2, R37 ;  /* 0x0000000222097824 */ /* 0x001fe200078e0225 */
[----:B------:R-:W3:Y:S03]  /*0a70*/  LDG.E.EL R35, desc[UR6][R6.64] ;  /* 0x0000000606237981 */ /* 0x000ee6000c2e1900 */
[----:B------:R-:W-:-:S05]  /*0a80*/  IMAD.WIDE R8, R9, 0x4, R26 ;  /* 0x0000000409087825 */ /* 0x000fca00078e021a */
[----:B------:R-:W4:Y:S01]  /*0a90*/  LDG.E.EL R37, desc[UR6][R8.64+0x4] ;  /* 0x0000040608257981 */ /* 0x000f22000c2e1900 */
[-C--:B--2---:R-:W-:Y:S02]  /*0aa0*/  FSETP.GEU.AND P0, PT, R44, R13.reuse, PT ;  /* 0x0000000d2c00720b */ /* 0x084fe40003f0e000 */
[----:B------:R-:W-:-:S11]  /*0ab0*/  FSETP.NAN.AND P1, PT, R13, R13, PT ;  /* 0x0000000d0d00720b */ /* 0x000fd60003f28000 */
[----:B------:R-:W-:Y:S02]  /*0ac0*/  @P0 SEL R13, R13, R44, P1 ;  /* 0x0000002c0d0d0207 */ /* 0x000fe40000800000 */
[----:B------:R-:W2:Y:S01]  /*0ad0*/  LDG.E.EL R44, desc[UR6][R8.64] ;  /* 0x00000006082c7981 */ /* 0x000ea2000c2e1900 */
[----:B------:R-:W-:Y:S02]  /*0ae0*/  P2R R38, PR, RZ, 0x1 ;  /* 0x00000001ff267803 */ /* 0x000fe40000000000 */
[-C--:B---3--:R-:W-:Y:S02]  /*0af0*/  FSETP.GEU.AND P1, PT, R41, R35.reuse, PT ;  /* 0x000000232900720b */ /* 0x088fe40003f2e000 */
[----:B------:R-:W-:Y:S02]  /*0b00*/  P2R R18, PR, RZ, 0x4 ;  /* 0x00000004ff127803 */ /* 0x000fe40000000000 */
[----:B------:R-:W-:-:S09]  /*0b10*/  FSETP.NAN.AND P2, PT, R35, R35, PT ;  /* 0x000000232300720b */ /* 0x000fd20003f48000 */
[----:B------:R-:W-:Y:S02]  /*0b20*/  @P1 SEL R35, R35, R41, P2 ;  /* 0x0000002923231207 */ /* 0x000fe40001000000 */
[C---:B----4-:R-:W-:Y:S02]  /*0b30*/  FSETP.NAN.AND P2, PT, R37.reuse, R37, PT ;  /* 0x000000252500720b */ /* 0x050fe40003f48000 */
[----:B------:R-:W-:Y:S01]  /*0b40*/  P2R R20, PR, RZ, 0x8 ;  /* 0x00000008ff147803 */ /* 0x000fe20000000000 */
[----:B------:R-:W-:Y:S01]  /*0b50*/  IMAD R17, R34, 0x2, R17 ;  /* 0x0000000222117824 */ /* 0x000fe200078e0211 */
[----:B--2---:R-:W-:-:S04]  /*0b60*/  FSETP.GT.AND P0, PT, R37, R44, PT ;  /* 0x0000002c2500720b */ /* 0x004fc80003f04000 */
[----:B------:R-:W-:-:S09]  /*0b70*/  P2R R7, PR, RZ, 0x1 ;  /* 0x00000001ff077803 */ /* 0x000fd20000000000 */
[----:B------:R-:W-:Y:S02]  /*0b80*/  @!P0 SEL R37, R37, R44, P2 ;  /* 0x0000002c25258207 */ /* 0x000fe40001000000 */
[----:B------:R-:W-:-:S04]  /*0b90*/  ISETP.NE.AND P0, PT, R36, RZ, PT ;  /* 0x000000ff2400720c */ /* 0x000fc80003f05270 */
[----:B------:R-:W-:Y:S02]  /*0ba0*/  P2R R8, PR, RZ, 0x1 ;  /* 0x00000001ff087803 */ /* 0x000fe40000000000 */
        /* <DEDUP_REMOVED lines=18> */
[----:B------:R-:W-:Y:S01]  /*0cd0*/  ISETP.NE.AND P0, PT, R16, RZ, PT ;  /* 0x000000ff1000720c */ /* 0x000fe20003f05270 */
[----:B------:R-:W-:-:S05]  /*0ce0*/  IMAD.WIDE R16, R17, 0x4, R26 ;  /* 0x0000000411107825 */ /* 0x000fca00078e021a */
[----:B------:R-:W2:Y:S02]  /*0cf0*/  LDG.E.EL R36, desc[UR6][R16.64] ;  /* 0x0000000610247981 */ /* 0x000ea4000c2e1900 */
[-C--:B--2---:R-:W-:Y:S02]  /*0d00*/  FSETP.GEU.AND P2, PT, R37, R36.reuse, PT ;  /* 0x000000242500720b */ /* 0x084fe40003f4e000 */
[----:B------:R-:W-:-:S11]  /*0d10*/  FSETP.NAN.AND P3, PT, R36, R36, PT ;  /* 0x000000242400720b */ /* 0x000fd60003f68000 */
[----:B------:R-:W-:Y:S02]  /*0d20*/  @P2 SEL R36, R36, R37, P3 ;  /* 0x0000002524242207 */ /* 0x000fe40001800000 */
[----:B------:R-:W-:Y:S02]  /*0d30*/  P2R R37, PR, RZ, 0x4 ;  /* 0x00000004ff257803 */ /* 0x000fe40000000000 */
[----:B------:R-:W-:-:S04]  /*0d40*/  ISETP.NE.AND P2, PT, R38, RZ, PT ;  /* 0x000000ff2600720c */ /* 0x000fc80003f45270 */
[----:B------:R-:W-:Y:S02]  /*0d50*/  P2R R38, PR, RZ, 0x4 ;  /* 0x00000004ff267803 */ /* 0x000fe40000000000 */
[----:B------:R-:W-:Y:S01]  /*0d60*/  ISETP.NE.AND P2, PT, R19, RZ, PT ;  /* 0x000000ff1300720c */ /* 0x000fe20003f45270 */
[----:B------:R-:W-:-:S03]  /*0d70*/  IMAD R19, R12, 0x2, R33 ;  /* 0x000000020c137824 */ /* 0x000fc600078e0221 */
[----:B------:R-:W-:Y:S02]  /*0d80*/  P2R R39, PR, RZ, 0x4 ;  /* 0x00000004ff277803 */ /* 0x000fe40000000000 */
[----:B------:R-:W-:Y:S01]  /*0d90*/  ISETP.NE.AND P2, PT, R18, RZ, PT ;  /* 0x000000ff1200720c */ /* 0x000fe20003f45270 */
[----:B------:R-:W-:-:S05]  /*0da0*/  IMAD.WIDE R18, R19, 0x4, R26 ;  /* 0x0000000413127825 */ /* 0x000fca00078e021a */
[----:B------:R-:W2:Y:S01]  /*0db0*/  LDG.E.EL R12, desc[UR6][R18.64] ;  /* 0x00000006120c7981 */ /* 0x000ea2000c2e1900 */
[----:B------:R-:W-:Y:S02]  /*0dc0*/  P2R R6, PR, RZ, 0x2 ;  /* 0x00000002ff067803 */ /* 0x000fe40000000000 */
[-C--:B--2---:R-:W-:Y:S02]  /*0dd0*/  FSETP.GEU.AND P1, PT, R31, R12.reuse, PT ;  /* 0x0000000c1f00720b */ /* 0x084fe40003f2e000 */
[----:B------:R-:W-:-:S11]  /*0de0*/  FSETP.NAN.AND P3, PT, R12, R12, PT ;  /* 0x0000000c0c00720b */ /* 0x000fd60003f68000 */
[----:B------:R-:W-:Y:S01]  /*0df0*/  @P1 SEL R12, R12, R31, P3 ;  /* 0x0000001f0c0c1207 */ /* 0x000fe20001800000 */
[----:B------:R-:W-:-:S04]  /*0e00*/  IMAD R31, R30, 0x2, R33 ;  /* 0x000000021e1f7824 */ /* 0x000fc800078e0221 */
[----:B------:R-:W-:-:S05]  /*0e10*/  IMAD.WIDE R30, R31, 0x4, R26 ;  /* 0x000000041f1e7825 */ /* 0x000fca00078e021a */
[----:B------:R0:W2:Y:S01]  /*0e20*/  LDG.E.EL R16, desc[UR6][R30.64] ;  /* 0x000000061e107981 */ /* 0x0000a2000c2e1900 */
[----:B------:R-:W-:-:S04]  /*0e30*/  IMAD R19, R42, 0x2, R33 ;  /* 0x000000022a137824 */ /* 0x000fc800078e0221 */
[----:B0-----:R-:W-:-:S05]  /*0e40*/  IMAD.WIDE R30, R19, 0x4, R26 ;  /* 0x00000004131e7825 */ /* 0x001fca00078e021a */
[----:B------:R-:W3:Y:S01]  /*0e50*/  LDG.E.EL R18, desc[UR6][R30.64] ;  /* 0x000000061e127981 */ /* 0x000ee2000c2e1900 */
[-C--:B--2---:R-:W-:Y:S02]  /*0e60*/  FSETP.GEU.AND P3, PT, R29, R16.reuse, PT ;  /* 0x000000101d00720b */ /* 0x084fe40003f6e000 */
[----:B------:R-:W-:-:S11]  /*0e70*/  FSETP.NAN.AND P4, PT, R16, R16, PT ;  /* 0x000000101000720b */ /* 0x000fd60003f88000 */
[----:B------:R-:W-:Y:S01]  /*0e80*/  @P3 SEL R16, R16, R29, P4 ;  /* 0x0000001d10103207 */ /* 0x000fe20002000000 */
[----:B------:R-:W-:-:S04]  /*0e90*/  IMAD R29, R28, 0x2, R33 ;  /* 0x000000021c1d7824 */ /* 0x000fc800078e0221 */
[----:B------:R-:W-:-:S05]  /*0ea0*/  IMAD.WIDE R28, R29, 0x4, R26 ;  /* 0x000000041d1c7825 */ /* 0x000fca00078e021a */
[----:B------:R0:W2:Y:S01]  /*0eb0*/  LDG.E.EL R17, desc[UR6][R28.64] ;  /* 0x000000061c117981 */ /* 0x0000a2000c2e1900 */
[----:B------:R-:W-:-:S04]  /*0ec0*/  IMAD R33, R34, 0x2, R33 ;  /* 0x0000000222217824 */ /* 0x000fc800078e0221 */
[----:B------:R-:W-:-:S05]  /*0ed0*/  IMAD.WIDE R26, R33, 0x4, R26 ;  /* 0x00000004211a7825 */ /* 0x000fca00078e021a */
[----:B------:R-:W4:Y:S01]  /*0ee0*/  LDG.E.EL R19, desc[UR6][R26.64] ;  /* 0x000000061a137981 */ /* 0x000f22000c2e1900 */
[----:B---3--:R-:W-:Y:S02]  /*0ef0*/  FSETP.NAN.AND P6, PT, R18, R18, PT ;  /* 0x000000121200720b */ /* 0x008fe40003fc8000 */
[----:B------:R-:W-:Y:S01]  /*0f00*/  P2R R32, PR, RZ, 0x1 ;  /* 0x00000001ff207803 */ /* 0x000fe20000000000 */
[----:B------:R-:W-:Y:S01]  /*0f10*/  UPRMT UR4, UR5, 0x654, UR4 ;  /* 0x0000065405047896 */ /* 0x000fe20008000004 */
[----:B------:R-:W-:-:S05]  /*0f20*/  IMAD.SHL.U32 R3, R3, 0x4, RZ ;  /* 0x0000000403037824 */ /* 0x000fca00078e00ff */
[----:B------:R-:W-:-:S04]  /*0f30*/  LOP3.LUT R3, R3, 0x1fc, RZ, 0xc0, !PT ;  /* 0x000001fc03037812 */ /* 0x000fc800078ec0ff */
[----:B0-----:R-:W-:Y:S02]  /*0f40*/  LEA R29, R3, UR4, 0x2 ;  /* 0x00000004031d7c11 */ /* 0x001fe4000f8e10ff */
[----:B------:R-:W-:Y:S02]  /*0f50*/  LOP3.LUT R3, R0, R3, RZ, 0xfc, !PT ;  /* 0x0000000300037212 */ /* 0x000fe400078efcff */
[----:B------:R-:W-:Y:S02]  /*0f60*/  SHF.R.S32.HI R0, RZ, 0x1f, R0 ;  /* 0x0000001fff007819 */ /* 0x000fe40000011400 */
[-C--:B--2---:R-:W-:Y:S02]  /*0f70*/  FSETP.GEU.AND P4, PT, R40, R17.reuse, PT ;  /* 0x000000112800720b */ /* 0x084fe40003f8e000 */
[----:B------:R-:W-:-:S11]  /*0f80*/  FSETP.NAN.AND P5, PT, R17, R17, PT ;  /* 0x000000111100720b */ /* 0x000fd60003fa8000 */
[----:B------:R-:W-:Y:S02]  /*0f90*/  @P4 SEL R17, R17, R40, P5 ;  /* 0x0000002811114207 */ /* 0x000fe40002800000 */
[----:B------:R-:W-:Y:S02]  /*0fa0*/  FSETP.GEU.AND P5, PT, R35, R18, PT ;  /* 0x000000122300720b */ /* 0x000fe40003fae000 */
[----:B----4-:R-:W-:-:S11]  /*0fb0*/  FSETP.NAN.AND P0, PT, R19, R19, PT ;  /* 0x000000131300720b */ /* 0x010fd60003f08000 */
[----:B------:R-:W-:Y:S02]  /*0fc0*/  @P5 SEL R18, R18, R35, P6 ;  /* 0x0000002312125207 */ /* 0x000fe40003000000 */
[----:B------:R-:W-:-:S13]  /*0fd0*/  FSETP.GEU.AND P6, PT, R36, R19, PT ;  /* 0x000000132400720b */ /* 0x000fda0003fce000 */
[----:B------:R-:W-:Y:S02]  /*0fe0*/  @P6 SEL R19, R19, R36, P0 ;  /* 0x0000002413136207 */ /* 0x000fe40000000000 */
[----:B------:R-:W-:-:S04]  /*0ff0*/  ISETP.NE.AND P0, PT, R32, RZ, PT ;  /* 0x000000ff2000720c */ /* 0x000fc80003f05270 */
[----:B------:R-:W-:Y:S02]  /*1000*/  SEL R28, RZ, 0x1, !P0 ;  /* 0x00000001ff1c7807 */ /* 0x000fe40004000000 */
        /* <DEDUP_REMOVED lines=11> */
[----:B------:R-:W-:Y:S02]  /*10c0*/  SEL R28, R28, 0x2, P0 ;  /* 0x000000021c1c7807 */ /* 0x000fe40000000000 */
        /* <DEDUP_REMOVED lines=8> */
[----:B------:R-:W-:Y:S02]  /*1150*/  ISETP.NE.AND P0, PT, R4, RZ, PT ;  /* 0x000000ff0400720c */ /* 0x000fe40003f05270 */
[----:B------:R-:W0:Y:S02]  /*1160*/  S2R R4, SR_TID.X ;  /* 0x0000000000047919 */ /* 0x000e240000002100 */
[----:B0-----:R-:W-:-:S05]  /*1170*/  IMAD.SHL.U32 R4, R4, 0x8, RZ ;  /* 0x0000000804047824 */ /* 0x001fca00078e00ff */
[----:B------:R-:W-:-:S04]  /*1180*/  LOP3.LUT R4, R4, 0x3f8, RZ, 0xc0, !PT ;  /* 0x000003f804047812 */ /* 0x000fc800078ec0ff */
[----:B------:R-:W-:Y:S01]  /*1190*/  LEA R26, R4, UR4, 0x2 ;  /* 0x00000004041a7c11 */ /* 0x000fe2000f8e10ff */
[----:B------:R-:W-:-:S04]  /*11a0*/  ULDC.64 UR4, c[0x0][0x218] ;  /* 0x0000860000047ab9 */ /* 0x000fc80000000a00 */
[----:B------:R0:W-:Y:S04]  /*11b0*/  STS.128 [R26], R12 ;  /* 0x0000000c1a007388 */ /* 0x0001e80000000c00 */
[----:B------:R1:W-:Y:S01]  /*11c0*/  STS.128 [R26+0x10], R16 ;  /* 0x000010101a007388 */ /* 0x0003e20000000c00 */
[----:B------:R-:W-:Y:S01]  /*11d0*/  BAR.SYNC.DEFER_BLOCKING 0x0 ;  /* 0x0000000000007b1d */ /* 0x000fe20000010000 */
[----:B------:R-:W-:Y:S02]  /*11e0*/  SEL R21, R21, 0x2, P0 ;  /* 0x0000000215157807 */ /* 0x000fe40000000000 */
[----:B------:R-:W-:Y:S02]  /*11f0*/  SEL R23, R23, 0x3, P1 ;  /* 0x0000000317177807 */ /* 0x000fe40000800000 */
[----:B------:R-:W-:-:S02]  /*1200*/  SEL R27, R21, 0x3, P4 ;  /* 0x00000003151b7807 */ /* 0x000fc40002000000 */
[----:B------:R-:W-:Y:S01]  /*1210*/  ISETP.NE.AND P0, PT, R7, RZ, PT ;  /* 0x000000ff0700720c */ /* 0x000fe20003f05270 */
[----:B------:R-:W2:Y:S01]  /*1220*/  LDC.64 R20, c[0x0][0x218] ;  /* 0x00008600ff147b82 */ /* 0x000ea20000000a00 */
[----:B------:R-:W-:Y:S02]  /*1230*/  ISETP.NE.AND P1, PT, R6, RZ, PT ;  /* 0x000000ff0600720c */ /* 0x000fe40003f25270 */
[----:B------:R-:W-:Y:S02]  /*1240*/  ISETP.NE.AND P4, PT, R5, RZ, PT ;  /* 0x000000ff0500720c */ /* 0x000fe40003f85270 */
[----:B------:R-:W-:Y:S01]  /*1250*/  SEL R25, R25, 0x3, P2 ;  /* 0x0000000319197807 */ /* 0x000fe20001000000 */
[----:B------:R-:W3:Y:S04]  /*1260*/  LDS.128 R8, [R29] ;  /* 0x000000001d087984 */ /* 0x000ee80000000c00 */
[----:B------:R4:W5:Y:S01]  /*1270*/  LDS.128 R4, [R29+0x800] ;  /* 0x000800001d047984 */ /* 0x0009620000000c00 */
[----:B------:R-:W-:-:S04]  /*1280*/  ISETP.NE.AND P2, PT, R39, RZ, PT ;  /* 0x000000ff2700720c */ /* 0x000fc80003f45270 */
[----:B------:R-:W-:Y:S02]  /*1290*/  SEL R28, R28, 0x3, P2 ;  /* 0x000000031c1c7807 */ /* 0x000fe40001000000 */
[----:B------:R-:W-:Y:S02]  /*12a0*/  ISETP.NE.AND P2, PT, R38, RZ, PT ;  /* 0x000000ff2600720c */ /* 0x000fe40003f45270 */
[----:B0-----:R-:W-:Y:S02]  /*12b0*/  SEL R13, RZ, 0x1, !P4 ;  /* 0x00000001ff0d7807 */ /* 0x001fe40006000000 */
[----:B------:R-:W-:Y:S02]  /*12c0*/  SEL R24, R24, 0x3, P2 ;  /* 0x0000000318187807 */ /* 0x000fe40001000000 */
[----:B------:R-:W-:Y:S02]  /*12d0*/  ISETP.NE.AND P2, PT, R37, RZ, PT ;  /* 0x000000ff2500720c */ /* 0x000fe40003f45270 */
[----:B------:R-:W-:-:S02]  /*12e0*/  SEL R12, RZ, 0x1, !P0 ;  /* 0x00000001ff0c7807 */ /* 0x000fc40004000000 */
[----:B------:R-:W-:Y:S02]  /*12f0*/  SEL R13, R13, 0x2, P1 ;  /* 0x000000020d0d7807 */ /* 0x000fe40000800000 */
[----:B------:R-:W-:Y:S02]  /*1300*/  SEL R12, R12, 0x2, P2 ;  /* 0x000000020c0c7807 */ /* 0x000fe40001000000 */
[----:B------:R-:W-:Y:S02]  /*1310*/  SEL R22, R22, 0x3, P3 ;  /* 0x0000000316167807 */ /* 0x000fe40001800000 */
[----:B------:R-:W-:Y:S02]  /*1320*/  SEL R13, R13, 0x3, P5 ;  /* 0x000000030d0d7807 */ /* 0x000fe40002800000 */
[----:B-1----:R-:W-:Y:S02]  /*1330*/  SEL R16, R12, 0x3, P6 ;  /* 0x000000030c107807 */ /* 0x002fe40003000000 */
[----:B------:R-:W-:-:S02]  /*1340*/  LEA R12, P0, R3, UR4, 0x2 ;  /* 0x00000004030c7c11 */ /* 0x000fc4000f8010ff */
[----:B------:R-:W-:Y:S02]  /*1350*/  PRMT R28, R28, 0x3340, R25 ;  /* 0x000033401c1c7816 */ /* 0x000fe40000000019 */
[----:B------:R-:W-:Y:S02]  /*1360*/  PRMT R23, R23, 0x3340, R24 ;  /* 0x0000334017177816 */ /* 0x000fe40000000018 */
[----:B------:R-:W-:Y:S02]  /*1370*/  PRMT R22, R22, 0x3340, R27 ;  /* 0x0000334016167816 */ /* 0x000fe4000000001b */
[----:B------:R-:W-:Y:S02]  /*1380*/  IADD3 R14, P1, R2, UR8, RZ ;  /* 0x00000008020e7c10 */ /* 0x000fe4000ff3e0ff */
[----:B----4-:R-:W-:Y:S01]  /*1390*/  PRMT R29, R13, 0x3340, R16 ;  /* 0x000033400d1d7816 */ /* 0x010fe20000000010 */
[C---:B--2---:R-:W-:Y:S01]  /*13a0*/  IMAD.WIDE R20, R3.reuse, 0x4, R20 ;  /* 0x0000000403147825 */ /* 0x044fe200078e0214 */
[----:B------:R-:W-:-:S02]  /*13b0*/  LEA.HI.X R13, R3, UR5, R0, 0x2, P0 ;  /* 0x00000005030d7c11 */ /* 0x000fc400080f1400 */
[----:B------:R-:W-:Y:S02]  /*13c0*/  LEA.HI.X.SX32 R15, R2, UR9, 0x1, P1 ;  /* 0x00000009020f7c11 */ /* 0x000fe400088f0eff */
[----:B------:R-:W-:Y:S02]  /*13d0*/  PRMT R28, R23, 0x5410, R28 ;  /* 0x00005410171c7816 */ /* 0x000fe4000000001c */
[----:B------:R-:W-:Y:S01]  /*13e0*/  PRMT R29, R22, 0x5410, R29 ;  /* 0x00005410161d7816 */ /* 0x000fe2000000001d */
[----:B---3--:R-:W-:Y:S04]  /*13f0*/  STG.E.128 desc[UR6][R20.64], R8 ;  /* 0x0000000814007986 */ /* 0x008fe8000c101d06 */
[----:B-----5:R-:W-:Y:S04]  /*1400*/  STG.E.128 desc[UR6][R12.64+0x800], R4 ;  /* 0x000800040c007986 */ /* 0x020fe8000c101d06 */
[----:B------:R-:W-:Y:S01]  /*1410*/  STG.E.64 desc[UR6][R14.64], R28 ;  /* 0x0000001c0e007986 */ /* 0x000fe2000c101b06 */
[----:B------:R-:W-:Y:S05]  /*1420*/  EXIT ;  /* 0x000000000000794d */ /* 0x000fea0003800000 */
.L_x_0:
[----:B------:R-:W-:-:S00]  /*1430*/  BRA `(.L_x_0) ;  /* 0xfffffffc00fc7947 */ /* 0x000fc0000383ffff */
[----:B------:R-:W-:-:S00]  /*1440*/  NOP ;  /* 0x0000000000007918 */ /* 0x000fc00000000000 */
        /* <DEDUP_REMOVED lines=11> */
.L_x_1:


//--------------------- .nv.shared.triton_poi_fused_max_pool2d_with_indices_1 --------------------------
	.section	.nv.shared.triton_poi_fused_max_pool2d_with_indices_1,"aw",@nobits
	.sectionflags	@""
	.align	16
	.zero		1024


//--------------------- .nv.constant0.triton_poi_fused_max_pool2d_with_indices_1 --------------------------
	.section	.nv.constant0.triton_poi_fused_max_pool2d_with_indices_1,"a",@progbits
	.sectionflags	@""
	.align	4
.nv.constant0.triton_poi_fused_max_pool2d_with_indices_1:
	.zero		556
